//
// Generated by NVIDIA NVVM Compiler
//
// Compiler Build ID: CL-36424714
// Cuda compilation tools, release 13.0, V13.0.88
// Based on NVVM 20.0.0
//

.version 9.0
.target sm_100
.address_size 64

	// .globl	_Z6renderPf

.visible .entry _Z6renderPf(
	.param .u64 .ptr .align 1 _Z6renderPf_param_0
)
{
	.reg .pred 	%p<4>;
	.reg .b32 	%r<13>;
	.reg .b32 	%f<5>;
	.reg .b64 	%rd<5>;

	ld.param.u64 	%rd1, [_Z6renderPf_param_0];
	mov.u32 	%r3, %tid.x;
	mov.u32 	%r4, %ctaid.x;
	mov.u32 	%r5, %ntid.x;
	mad.lo.s32 	%r1, %r4, %r5, %r3;
	mov.u32 	%r6, %tid.y;
	mov.u32 	%r7, %ctaid.y;
	mov.u32 	%r8, %ntid.y;
	mad.lo.s32 	%r9, %r7, %r8, %r6;
	setp.gt.s32 	%p1, %r1, 255;
	setp.gt.u32 	%p2, %r9, 255;
	or.pred  	%p3, %p1, %p2;
	@%p3 bra 	$L__BB0_2;
	cvta.to.global.u64 	%rd2, %rd1;
	mul.lo.s32 	%r10, %r1, 3;
	mad.lo.s32 	%r11, %r9, 768, %r10;
	cvt.rn.f32.s32 	%f1, %r1;
	mul.f32 	%f2, %f1, 0f3B800000;
	mul.wide.s32 	%rd3, %r11, 4;
	add.s64 	%rd4, %rd2, %rd3;
	st.global.f32 	[%rd4], %f2;
	cvt.rn.f32.u32 	%f3, %r9;
	mul.f32 	%f4, %f3, 0f3B800000;
	st.global.f32 	[%rd4+4], %f4;
	mov.b32 	%r12, 1045220557;
	st.global.u32 	[%rd4+8], %r12;
$L__BB0_2:
	ret;

}


// ===== COMPILED SASS (sm_100) =====

	.target	sm_100

	.elftype	@"ET_EXEC"


//--------------------- .note.nv.tkinfo           --------------------------
	.section	.note.nv.tkinfo,"",@"SHT_NOTE"
	.sectionflags	@"SHF_NOTE_NV_TKINFO"
	.tkinfo
        /*0018*/ 	.word	0x00000002
        /*0030*/ 	.string	""
        /*0030*/ 	.string	"ptxas"
        /*0030*/ 	.string	"Cuda compilation tools, release 13.0, V13.0.88"
        /*0030*/ 	.string	"Build cuda_13.0.r13.0/compiler.36424714_0"
        /*0030*/ 	.string	"-arch sm_100 -m 64 "



//--------------------- .note.nv.cuinfo           --------------------------
	.section	.note.nv.cuinfo,"",@"SHT_NOTE"
	.sectionflags	@"SHF_NOTE_NV_CUINFO"
        /*0018*/ 	.short	0x0002
        /*001a*/ 	.short	0x0064
        /*001c*/ 	.short	0x0082
	.zero		2


//--------------------- .nv.info                  --------------------------
	.section	.nv.info,"",@"SHT_CUDA_INFO"
	.align	4


	//----- nvinfo : EIATTR_REGCOUNT
	.align		4
        /*0000*/ 	.byte	0x04, 0x2f
        /*0002*/ 	.short	(.L_1 - .L_0)
	.align		4
.L_0:
        /*0004*/ 	.word	index@(_Z6renderPf)
        /*0008*/ 	.word	0x0000000c


	//----- nvinfo : EIATTR_FRAME_SIZE
	.align		4
.L_1:
        /*000c*/ 	.byte	0x04, 0x11
        /*000e*/ 	.short	(.L_3 - .L_2)
	.align		4
.L_2:
        /*0010*/ 	.word	index@(_Z6renderPf)
        /*0014*/ 	.word	0x00000000


	//----- nvinfo : EIATTR_MIN_STACK_SIZE
	.align		4
.L_3:
        /*0018*/ 	.byte	0x04, 0x12
        /*001a*/ 	.short	(.L_5 - .L_4)
	.align		4
.L_4:
        /*001c*/ 	.word	index@(_Z6renderPf)
        /*0020*/ 	.word	0x00000000
.L_5:


//--------------------- .nv.compat                --------------------------
	.section	.nv.compat,"",@"SHT_CUDA_COMPAT_INFO"
	.align	4
        /*0000*/ 	.byte	0x02, 0x09, 0x00, 0x00, 0x02, 0x02, 0x01, 0x00, 0x02, 0x05, 0x05, 0x00, 0x03, 0x07, 0x01, 0x01
        /*0010*/ 	.byte	0x02, 0x03, 0x00, 0x00, 0x02, 0x06, 0x01, 0x00, 0x04, 0x0b, 0x08, 0x00, 0x09, 0x00, 0x00, 0x00
        /*0020*/ 	.byte	0x00, 0x00, 0x00, 0x00


//--------------------- .nv.info._Z6renderPf      --------------------------
	.section	.nv.info._Z6renderPf,"",@"SHT_CUDA_INFO"
	.sectionflags	@""
	.align	4


	//----- nvinfo : EIATTR_CUDA_API_VERSION
	.align		4
        /*0000*/ 	.byte	0x04, 0x37
        /*0002*/ 	.short	(.L_7 - .L_6)
.L_6:
        /*0004*/ 	.word	0x00000082


	//----- nvinfo : EIATTR_KPARAM_INFO
	.align		4
.L_7:
        /*0008*/ 	.byte	0x04, 0x17
        /*000a*/ 	.short	(.L_9 - .L_8)
.L_8:
        /*000c*/ 	.word	0x00000000
        /*0010*/ 	.short	0x0000
        /*0012*/ 	.short	0x0000
        /*0014*/ 	.byte	0x00, 0xf5, 0x21, 0x00


	//----- nvinfo : EIATTR_SPARSE_MMA_MASK
	.align		4
.L_9:
        /*0018*/ 	.byte	0x03, 0x50
        /*001a*/ 	.short	0x0000


	//----- nvinfo : EIATTR_MAXREG_COUNT
	.align		4
        /*001c*/ 	.byte	0x03, 0x1b
        /*001e*/ 	.short	0x00ff


	//----- nvinfo : EIATTR_MERCURY_ISA_VERSION
	.align		4
        /*0020*/ 	.byte	0x03, 0x5f
        /*0022*/ 	.short	0x0101


	//----- nvinfo : EIATTR_VRC_CTA_INIT_COUNT
	.align		4
        /*0024*/ 	.byte	0x02, 0x4a
	.zero		1
	.zero		1


	//----- nvinfo : EIATTR_EXIT_INSTR_OFFSETS
	.align		4
        /*0028*/ 	.byte	0x04, 0x1c
        /*002a*/ 	.short	(.L_11 - .L_10)


	//   ....[0]....
.L_10:
        /*002c*/ 	.word	0x000000b0


	//   ....[1]....
        /*0030*/ 	.word	0x00000190


	//----- nvinfo : EIATTR_CBANK_PARAM_SIZE
	.align		4
.L_11:
        /*0034*/ 	.byte	0x03, 0x19
        /*0036*/ 	.short	0x0008


	//----- nvinfo : EIATTR_PARAM_CBANK
	.align		4
        /*0038*/ 	.byte	0x04, 0x0a
        /*003a*/ 	.short	(.L_13 - .L_12)
	.align		4
.L_12:
        /*003c*/ 	.word	index@(.nv.constant0._Z6renderPf)
        /*0040*/ 	.short	0x0380
        /*0042*/ 	.short	0x0008


	//----- nvinfo : EIATTR_SW_WAR
	.align		4
.L_13:
        /*0044*/ 	.byte	0x04, 0x36
        /*0046*/ 	.short	(.L_15 - .L_14)
.L_14:
        /*0048*/ 	.word	0x00000008
.L_15:


//--------------------- .nv.callgraph             --------------------------
	.section	.nv.callgraph,"",@"SHT_CUDA_CALLGRAPH"
	.align	4
	.sectionentsize	8
	.align		4
        /*0000*/ 	.word	0x00000000
	.align		4
        /*0004*/ 	.word	0xffffffff
	.align		4
        /*0008*/ 	.word	0x00000000
	.align		4
        /*000c*/ 	.word	0xfffffffe
	.align		4
        /*0010*/ 	.word	0x00000000
	.align		4
        /*0014*/ 	.word	0xfffffffd
	.align		4
        /*0018*/ 	.word	0x00000000
	.align		4
        /*001c*/ 	.word	0xfffffffc


//--------------------- .text._Z6renderPf         --------------------------
	.section	.text._Z6renderPf,"ax",@progbits
	.align	128
        .global         _Z6renderPf
        .type           _Z6renderPf,@function
        .size           _Z6renderPf,(.L_x_1 - _Z6renderPf)
        .other          _Z6renderPf,@"STO_CUDA_ENTRY STV_DEFAULT"
_Z6renderPf:
.text._Z6renderPf:
[----:B------:R-:W-:Y:S01]  /*0000*/  LDC R1, c[0x0][0x37c] ;  /* 0x0000df00ff017b82 */ /* 0x000fe20000000800 */
[----:B------:R-:W0:Y:S07]  /*0010*/  S2R R5, SR_TID.Y ;  /* 0x0000000000057919 */ /* 0x000e2e0000002200 */
[----:B------:R-:W1:Y:S01]  /*0020*/  LDC R3, c[0x0][0x360] ;  /* 0x0000d800ff037b82 */ /* 0x000e620000000800 */
[----:B------:R-:W1:Y:S07]  /*0030*/  S2R R0, SR_TID.X ;  /* 0x0000000000007919 */ /* 0x000e6e0000002100 */
[----:B------:R-:W0:Y:S08]  /*0040*/  S2UR UR5, SR_CTAID.Y ;  /* 0x00000000000579c3 */ /* 0x000e300000002600 */
[----:B------:R-:W0:Y:S08]  /*0050*/  LDC R2, c[0x0][0x364] ;  /* 0x0000d900ff027b82 */ /* 0x000e300000000800 */
[----:B------:R-:W1:Y:S01]  /*0060*/  S2UR UR4, SR_CTAID.X ;  /* 0x00000000000479c3 */ /* 0x000e620000002500 */
[----:B0-----:R-:W-:-:S05]  /*0070*/  IMAD R5, R2, UR5, R5 ;  /* 0x0000000502057c24 */ /* 0x001fca000f8e0205 */
[----:B------:R-:W-:Y:S01]  /*0080*/  ISETP.GT.U32.AND P0, PT, R5, 0xff, PT ;  /* 0x000000ff0500780c */ /* 0x000fe20003f04070 */
[----:B-1----:R-:W-:-:S05]  /*0090*/  IMAD R0, R3, UR4, R0 ;  /* 0x0000000403007c24 */ /* 0x002fca000f8e0200 */
[----:B------:R-:W-:-:S13]  /*00a0*/  ISETP.GT.OR P0, PT, R0, 0xff, P0 ;  /* 0x000000ff0000780c */ /* 0x000fda0000704670 */
[----:B------:R-:W-:Y:S05]  /*00b0*/  @P0 EXIT ;  /* 0x000000000000094d */ /* 0x000fea0003800000 */
[----:B------:R-:W0:Y:S01]  /*00c0*/  LDC.64 R2, c[0x0][0x380] ;  /* 0x0000e000ff027b82 */ /* 0x000e220000000a00 */
[----:B------:R-:W1:Y:S01]  /*00d0*/  LDCU.64 UR4, c[0x0][0x358] ;  /* 0x00006b00ff0477ac */ /* 0x000e620008000a00 */
[-C--:B------:R-:W-:Y:S01]  /*00e0*/  LEA R7, R5, R0.reuse, 0x8 ;  /* 0x0000000005077211 */ /* 0x080fe200078e40ff */
[----:B------:R-:W-:Y:S01]  /*00f0*/  HFMA2 R9, -RZ, RZ, 1.57421875, -19.203125 ;  /* 0x3e4ccccdff097431 */ /* 0x000fe200000001ff */
[----:B------:R-:W-:Y:S02]  /*0100*/  I2FP.F32.S32 R0, R0 ;  /* 0x0000000000007245 */ /* 0x000fe40000201400 */
[----:B------:R-:W-:Y:S01]  /*0110*/  I2FP.F32.U32 R4, R5 ;  /* 0x0000000500047245 */ /* 0x000fe20000201000 */
[----:B------:R-:W-:Y:S02]  /*0120*/  IMAD R7, R7, 0x3, RZ ;  /* 0x0000000307077824 */ /* 0x000fe400078e02ff */
[----:B------:R-:W-:Y:S02]  /*0130*/  FMUL R5, R0, 0.00390625 ;  /* 0x3b80000000057820 */ /* 0x000fe40000400000 */
[----:B0-----:R-:W-:-:S04]  /*0140*/  IMAD.WIDE R2, R7, 0x4, R2 ;  /* 0x0000000407027825 */ /* 0x001fc800078e0202 */
[----:B------:R-:W-:Y:S01]  /*0150*/  FMUL R7, R4, 0.00390625 ;  /* 0x3b80000004077820 */ /* 0x000fe20000400000 */
[----:B-1----:R-:W-:Y:S04]  /*0160*/  STG.E desc[UR4][R2.64], R5 ;  /* 0x0000000502007986 */ /* 0x002fe8000c101904 */
[----:B------:R-:W-:Y:S04]  /*0170*/  STG.E desc[UR4][R2.64+0x4], R7 ;  /* 0x0000040702007986 */ /* 0x000fe8000c101904 */
[----:B------:R-:W-:Y:S01]  /*0180*/  STG.E desc[UR4][R2.64+0x8], R9 ;  /* 0x0000080902007986 */ /* 0x000fe2000c101904 */
[----:B------:R-:W-:Y:S05]  /*0190*/  EXIT ;  /* 0x000000000000794d */ /* 0x000fea0003800000 */
.L_x_0:
[----:B------:R-:W-:-:S00]  /*01a0*/  BRA `(.L_x_0) ;  /* 0xfffffffc00fc7947 */ /* 0x000fc0000383ffff */
[----:B------:R-:W-:-:S00]  /*01b0*/  NOP ;  /* 0x0000000000007918 */ /* 0x000fc00000000000 */
        /* <DEDUP_REMOVED lines=12> */
.L_x_1:


//--------------------- .nv.shared.reserved.0     --------------------------
	.section	.nv.shared.reserved.0,"aw",@nobits
	.weak		__nv_reservedSMEM_offset_0_alias
	.size		__nv_reservedSMEM_offset_0_alias, 0, 64
	.other		__nv_reservedSMEM_offset_0_alias,@"STO_CUDA_RESERVED_SHARED STV_DEFAULT"
__nv_reservedSMEM_offset_0_alias:
	.zero		0
	.zero		64


//--------------------- .nv.constant0._Z6renderPf --------------------------
	.section	.nv.constant0._Z6renderPf,"a",@progbits
	.sectionflags	@""
	.align	4
.nv.constant0._Z6renderPf:
	.zero		904


//--------------------- SYMBOLS --------------------------

	.type		.nv.reservedSmem.offset0,@object
	.size		.nv.reservedSmem.offset0,0x4
